//
// Generated by NVIDIA NVVM Compiler
//
// Compiler Build ID: CL-36424714
// Cuda compilation tools, release 13.0, V13.0.88
// Based on NVVM 20.0.0
//

.version 9.0
.target sm_100
.address_size 64

	// .globl	_Z10MatrixMultPiS_S_iii

.visible .entry _Z10MatrixMultPiS_S_iii(
	.param .u64 .ptr .align 1 _Z10MatrixMultPiS_S_iii_param_0,
	.param .u64 .ptr .align 1 _Z10MatrixMultPiS_S_iii_param_1,
	.param .u64 .ptr .align 1 _Z10MatrixMultPiS_S_iii_param_2,
	.param .u32 _Z10MatrixMultPiS_S_iii_param_3,
	.param .u32 _Z10MatrixMultPiS_S_iii_param_4,
	.param .u32 _Z10MatrixMultPiS_S_iii_param_5
)
{
	.reg .pred 	%p<13>;
	.reg .b32 	%r<109>;
	.reg .b64 	%rd<53>;

	ld.param.u64 	%rd7, [_Z10MatrixMultPiS_S_iii_param_0];
	ld.param.u64 	%rd8, [_Z10MatrixMultPiS_S_iii_param_1];
	ld.param.u64 	%rd6, [_Z10MatrixMultPiS_S_iii_param_2];
	ld.param.u32 	%r32, [_Z10MatrixMultPiS_S_iii_param_3];
	ld.param.u32 	%r30, [_Z10MatrixMultPiS_S_iii_param_4];
	ld.param.u32 	%r31, [_Z10MatrixMultPiS_S_iii_param_5];
	cvta.to.global.u64 	%rd1, %rd8;
	cvta.to.global.u64 	%rd2, %rd7;
	mov.u32 	%r34, %ntid.x;
	mov.u32 	%r35, %ctaid.x;
	mov.u32 	%r36, %tid.x;
	mad.lo.s32 	%r1, %r34, %r35, %r36;
	mov.u32 	%r37, %ntid.y;
	mov.u32 	%r38, %ctaid.y;
	mov.u32 	%r39, %tid.y;
	mad.lo.s32 	%r40, %r37, %r38, %r39;
	setp.ge.s32 	%p1, %r1, %r30;
	setp.ge.s32 	%p2, %r40, %r32;
	or.pred  	%p3, %p1, %p2;
	@%p3 bra 	$L__BB0_14;
	setp.lt.s32 	%p4, %r31, 1;
	mov.b32 	%r108, 0;
	@%p4 bra 	$L__BB0_13;
	mul.lo.s32 	%r3, %r31, %r40;
	and.b32  	%r4, %r31, 7;
	setp.lt.u32 	%p5, %r31, 8;
	mov.b32 	%r103, 0;
	mov.u32 	%r108, %r103;
	@%p5 bra 	$L__BB0_5;
	and.b32  	%r103, %r31, 2147483640;
	neg.s32 	%r97, %r103;
	shl.b32 	%r7, %r30, 3;
	mul.wide.u32 	%rd9, %r3, 4;
	add.s64 	%rd10, %rd9, %rd2;
	add.s64 	%rd52, %rd10, 16;
	mov.b32 	%r108, 0;
	mul.wide.s32 	%rd13, %r30, 4;
	mov.u32 	%r96, %r1;
$L__BB0_4:
	.pragma "nounroll";
	ld.global.u32 	%r45, [%rd52+-16];
	mul.wide.s32 	%rd11, %r96, 4;
	add.s64 	%rd12, %rd1, %rd11;
	ld.global.u32 	%r46, [%rd12];
	mad.lo.s32 	%r47, %r46, %r45, %r108;
	ld.global.u32 	%r48, [%rd52+-12];
	add.s64 	%rd14, %rd12, %rd13;
	ld.global.u32 	%r49, [%rd14];
	mad.lo.s32 	%r50, %r49, %r48, %r47;
	ld.global.u32 	%r51, [%rd52+-8];
	add.s64 	%rd15, %rd14, %rd13;
	ld.global.u32 	%r52, [%rd15];
	mad.lo.s32 	%r53, %r52, %r51, %r50;
	ld.global.u32 	%r54, [%rd52+-4];
	add.s64 	%rd16, %rd15, %rd13;
	ld.global.u32 	%r55, [%rd16];
	mad.lo.s32 	%r56, %r55, %r54, %r53;
	ld.global.u32 	%r57, [%rd52];
	add.s64 	%rd17, %rd16, %rd13;
	ld.global.u32 	%r58, [%rd17];
	mad.lo.s32 	%r59, %r58, %r57, %r56;
	ld.global.u32 	%r60, [%rd52+4];
	add.s64 	%rd18, %rd17, %rd13;
	ld.global.u32 	%r61, [%rd18];
	mad.lo.s32 	%r62, %r61, %r60, %r59;
	ld.global.u32 	%r63, [%rd52+8];
	add.s64 	%rd19, %rd18, %rd13;
	ld.global.u32 	%r64, [%rd19];
	mad.lo.s32 	%r65, %r64, %r63, %r62;
	ld.global.u32 	%r66, [%rd52+12];
	add.s64 	%rd20, %rd19, %rd13;
	ld.global.u32 	%r67, [%rd20];
	mad.lo.s32 	%r108, %r67, %r66, %r65;
	add.s32 	%r97, %r97, 8;
	add.s32 	%r96, %r96, %r7;
	add.s64 	%rd52, %rd52, 32;
	setp.ne.s32 	%p6, %r97, 0;
	@%p6 bra 	$L__BB0_4;
$L__BB0_5:
	setp.eq.s32 	%p7, %r4, 0;
	@%p7 bra 	$L__BB0_13;
	and.b32  	%r17, %r31, 3;
	setp.lt.u32 	%p8, %r4, 4;
	@%p8 bra 	$L__BB0_8;
	add.s32 	%r69, %r103, %r3;
	mul.wide.u32 	%rd21, %r69, 4;
	add.s64 	%rd22, %rd2, %rd21;
	ld.global.u32 	%r70, [%rd22];
	mad.lo.s32 	%r71, %r103, %r30, %r1;
	mul.wide.s32 	%rd23, %r71, 4;
	add.s64 	%rd24, %rd1, %rd23;
	ld.global.u32 	%r72, [%rd24];
	mad.lo.s32 	%r73, %r72, %r70, %r108;
	cvt.u64.u32 	%rd25, %r3;
	cvt.u64.u32 	%rd26, %r103;
	add.s64 	%rd27, %rd26, %rd25;
	shl.b64 	%rd28, %rd27, 2;
	add.s64 	%rd29, %rd2, %rd28;
	ld.global.u32 	%r74, [%rd29+4];
	mul.wide.s32 	%rd30, %r30, 4;
	add.s64 	%rd31, %rd24, %rd30;
	ld.global.u32 	%r75, [%rd31];
	mad.lo.s32 	%r76, %r75, %r74, %r73;
	ld.global.u32 	%r77, [%rd29+8];
	add.s64 	%rd32, %rd31, %rd30;
	ld.global.u32 	%r78, [%rd32];
	mad.lo.s32 	%r79, %r78, %r77, %r76;
	ld.global.u32 	%r80, [%rd29+12];
	add.s64 	%rd33, %rd32, %rd30;
	ld.global.u32 	%r81, [%rd33];
	mad.lo.s32 	%r108, %r81, %r80, %r79;
	add.s32 	%r103, %r103, 4;
$L__BB0_8:
	setp.eq.s32 	%p9, %r17, 0;
	@%p9 bra 	$L__BB0_13;
	setp.eq.s32 	%p10, %r17, 1;
	@%p10 bra 	$L__BB0_11;
	add.s32 	%r83, %r103, %r3;
	mul.wide.u32 	%rd34, %r83, 4;
	add.s64 	%rd35, %rd2, %rd34;
	ld.global.u32 	%r84, [%rd35];
	mad.lo.s32 	%r85, %r103, %r30, %r1;
	mul.wide.s32 	%rd36, %r85, 4;
	add.s64 	%rd37, %rd1, %rd36;
	ld.global.u32 	%r86, [%rd37];
	mad.lo.s32 	%r87, %r86, %r84, %r108;
	cvt.u64.u32 	%rd38, %r3;
	cvt.u64.u32 	%rd39, %r103;
	add.s64 	%rd40, %rd39, %rd38;
	shl.b64 	%rd41, %rd40, 2;
	add.s64 	%rd42, %rd2, %rd41;
	ld.global.u32 	%r88, [%rd42+4];
	mul.wide.s32 	%rd43, %r30, 4;
	add.s64 	%rd44, %rd37, %rd43;
	ld.global.u32 	%r89, [%rd44];
	mad.lo.s32 	%r108, %r89, %r88, %r87;
	add.s32 	%r103, %r103, 2;
$L__BB0_11:
	and.b32  	%r90, %r31, 1;
	setp.eq.b32 	%p11, %r90, 1;
	not.pred 	%p12, %p11;
	@%p12 bra 	$L__BB0_13;
	add.s32 	%r91, %r103, %r3;
	mul.wide.u32 	%rd45, %r91, 4;
	add.s64 	%rd46, %rd2, %rd45;
	ld.global.u32 	%r92, [%rd46];
	mad.lo.s32 	%r93, %r103, %r30, %r1;
	mul.wide.s32 	%rd47, %r93, 4;
	add.s64 	%rd48, %rd1, %rd47;
	ld.global.u32 	%r94, [%rd48];
	mad.lo.s32 	%r108, %r94, %r92, %r108;
$L__BB0_13:
	mad.lo.s32 	%r95, %r30, %r40, %r1;
	cvta.to.global.u64 	%rd49, %rd6;
	mul.wide.s32 	%rd50, %r95, 4;
	add.s64 	%rd51, %rd49, %rd50;
	st.global.u32 	[%rd51], %r108;
$L__BB0_14:
	ret;

}


// ===== COMPILED SASS (sm_100) =====

	.target	sm_100

	.elftype	@"ET_EXEC"


//--------------------- .note.nv.tkinfo           --------------------------
	.section	.note.nv.tkinfo,"",@"SHT_NOTE"
	.sectionflags	@"SHF_NOTE_NV_TKINFO"
	.tkinfo
        /*0018*/ 	.word	0x00000002
        /*0030*/ 	.string	""
        /*0030*/ 	.string	"ptxas"
        /*0030*/ 	.string	"Cuda compilation tools, release 13.0, V13.0.88"
        /*0030*/ 	.string	"Build cuda_13.0.r13.0/compiler.36424714_0"
        /*0030*/ 	.string	"-arch sm_100 -m 64 "



//--------------------- .note.nv.cuinfo           --------------------------
	.section	.note.nv.cuinfo,"",@"SHT_NOTE"
	.sectionflags	@"SHF_NOTE_NV_CUINFO"
        /*0018*/ 	.short	0x0002
        /*001a*/ 	.short	0x0064
        /*001c*/ 	.short	0x0082
	.zero		2


//--------------------- .nv.info                  --------------------------
	.section	.nv.info,"",@"SHT_CUDA_INFO"
	.align	4


	//----- nvinfo : EIATTR_REGCOUNT
	.align		4
        /*0000*/ 	.byte	0x04, 0x2f
        /*0002*/ 	.short	(.L_1 - .L_0)
	.align		4
.L_0:
        /*0004*/ 	.word	index@(_Z10MatrixMultPiS_S_iii)
        /*0008*/ 	.word	0x00000020


	//----- nvinfo : EIATTR_FRAME_SIZE
	.align		4
.L_1:
        /*000c*/ 	.byte	0x04, 0x11
        /*000e*/ 	.short	(.L_3 - .L_2)
	.align		4
.L_2:
        /*0010*/ 	.word	index@(_Z10MatrixMultPiS_S_iii)
        /*0014*/ 	.word	0x00000000


	//----- nvinfo : EIATTR_MIN_STACK_SIZE
	.align		4
.L_3:
        /*0018*/ 	.byte	0x04, 0x12
        /*001a*/ 	.short	(.L_5 - .L_4)
	.align		4
.L_4:
        /*001c*/ 	.word	index@(_Z10MatrixMultPiS_S_iii)
        /*0020*/ 	.word	0x00000000
.L_5:


//--------------------- .nv.compat                --------------------------
	.section	.nv.compat,"",@"SHT_CUDA_COMPAT_INFO"
	.align	4
        /*0000*/ 	.byte	0x02, 0x09, 0x00, 0x00, 0x02, 0x02, 0x01, 0x00, 0x02, 0x05, 0x05, 0x00, 0x03, 0x07, 0x01, 0x01
        /*0010*/ 	.byte	0x02, 0x03, 0x00, 0x00, 0x02, 0x06, 0x01, 0x00, 0x04, 0x0b, 0x08, 0x00, 0x09, 0x00, 0x00, 0x00
        /*0020*/ 	.byte	0x00, 0x00, 0x00, 0x00


//--------------------- .nv.info._Z10MatrixMultPiS_S_iii --------------------------
	.section	.nv.info._Z10MatrixMultPiS_S_iii,"",@"SHT_CUDA_INFO"
	.sectionflags	@""
	.align	4


	//----- nvinfo : EIATTR_CUDA_API_VERSION
	.align		4
        /*0000*/ 	.byte	0x04, 0x37
        /*0002*/ 	.short	(.L_7 - .L_6)
.L_6:
        /*0004*/ 	.word	0x00000082


	//----- nvinfo : EIATTR_KPARAM_INFO
	.align		4
.L_7:
        /*0008*/ 	.byte	0x04, 0x17
        /*000a*/ 	.short	(.L_9 - .L_8)
.L_8:
        /*000c*/ 	.word	0x00000000
        /*0010*/ 	.short	0x0005
        /*0012*/ 	.short	0x0020
        /*0014*/ 	.byte	0x00, 0xf0, 0x11, 0x00


	//----- nvinfo : EIATTR_KPARAM_INFO
	.align		4
.L_9:
        /*0018*/ 	.byte	0x04, 0x17
        /*001a*/ 	.short	(.L_11 - .L_10)
.L_10:
        /*001c*/ 	.word	0x00000000
        /*0020*/ 	.short	0x0004
        /*0022*/ 	.short	0x001c
        /*0024*/ 	.byte	0x00, 0xf0, 0x11, 0x00


	//----- nvinfo : EIATTR_KPARAM_INFO
	.align		4
.L_11:
        /*0028*/ 	.byte	0x04, 0x17
        /*002a*/ 	.short	(.L_13 - .L_12)
.L_12:
        /*002c*/ 	.word	0x00000000
        /*0030*/ 	.short	0x0003
        /*0032*/ 	.short	0x0018
        /*0034*/ 	.byte	0x00, 0xf0, 0x11, 0x00


	//----- nvinfo : EIATTR_KPARAM_INFO
	.align		4
.L_13:
        /*0038*/ 	.byte	0x04, 0x17
        /*003a*/ 	.short	(.L_15 - .L_14)
.L_14:
        /*003c*/ 	.word	0x00000000
        /*0040*/ 	.short	0x0002
        /*0042*/ 	.short	0x0010
        /*0044*/ 	.byte	0x00, 0xf5, 0x21, 0x00


	//----- nvinfo : EIATTR_KPARAM_INFO
	.align		4
.L_15:
        /*0048*/ 	.byte	0x04, 0x17
        /*004a*/ 	.short	(.L_17 - .L_16)
.L_16:
        /*004c*/ 	.word	0x00000000
        /*0050*/ 	.short	0x0001
        /*0052*/ 	.short	0x0008
        /*0054*/ 	.byte	0x00, 0xf5, 0x21, 0x00


	//----- nvinfo : EIATTR_KPARAM_INFO
	.align		4
.L_17:
        /*0058*/ 	.byte	0x04, 0x17
        /*005a*/ 	.short	(.L_19 - .L_18)
.L_18:
        /*005c*/ 	.word	0x00000000
        /*0060*/ 	.short	0x0000
        /*0062*/ 	.short	0x0000
        /*0064*/ 	.byte	0x00, 0xf5, 0x21, 0x00


	//----- nvinfo : EIATTR_SPARSE_MMA_MASK
	.align		4
.L_19:
        /*0068*/ 	.byte	0x03, 0x50
        /*006a*/ 	.short	0x0000


	//----- nvinfo : EIATTR_MAXREG_COUNT
	.align		4
        /*006c*/ 	.byte	0x03, 0x1b
        /*006e*/ 	.short	0x00ff


	//----- nvinfo : EIATTR_MERCURY_ISA_VERSION
	.align		4
        /*0070*/ 	.byte	0x03, 0x5f
        /*0072*/ 	.short	0x0101


	//----- nvinfo : EIATTR_VRC_CTA_INIT_COUNT
	.align		4
        /*0074*/ 	.byte	0x02, 0x4a
	.zero		1
	.zero		1


	//----- nvinfo : EIATTR_EXIT_INSTR_OFFSETS
	.align		4
        /*0078*/ 	.byte	0x04, 0x1c
        /*007a*/ 	.short	(.L_21 - .L_20)


	//   ....[0]....
.L_20:
        /*007c*/ 	.word	0x000000c0


	//   ....[1]....
        /*0080*/ 	.word	0x000008d0


	//----- nvinfo : EIATTR_CBANK_PARAM_SIZE
	.align		4
.L_21:
        /*0084*/ 	.byte	0x03, 0x19
        /*0086*/ 	.short	0x0024


	//----- nvinfo : EIATTR_PARAM_CBANK
	.align		4
        /*0088*/ 	.byte	0x04, 0x0a
        /*008a*/ 	.short	(.L_23 - .L_22)
	.align		4
.L_22:
        /*008c*/ 	.word	index@(.nv.constant0._Z10MatrixMultPiS_S_iii)
        /*0090*/ 	.short	0x0380
        /*0092*/ 	.short	0x0024


	//----- nvinfo : EIATTR_SW_WAR
	.align		4
.L_23:
        /*0094*/ 	.byte	0x04, 0x36
        /*0096*/ 	.short	(.L_25 - .L_24)
.L_24:
        /*0098*/ 	.word	0x00000008
.L_25:


//--------------------- .nv.callgraph             --------------------------
	.section	.nv.callgraph,"",@"SHT_CUDA_CALLGRAPH"
	.align	4
	.sectionentsize	8
	.align		4
        /*0000*/ 	.word	0x00000000
	.align		4
        /*0004*/ 	.word	0xffffffff
	.align		4
        /*0008*/ 	.word	0x00000000
	.align		4
        /*000c*/ 	.word	0xfffffffe
	.align		4
        /*0010*/ 	.word	0x00000000
	.align		4
        /*0014*/ 	.word	0xfffffffd
	.align		4
        /*0018*/ 	.word	0x00000000
	.align		4
        /*001c*/ 	.word	0xfffffffc


//--------------------- .text._Z10MatrixMultPiS_S_iii --------------------------
	.section	.text._Z10MatrixMultPiS_S_iii,"ax",@progbits
	.align	128
        .global         _Z10MatrixMultPiS_S_iii
        .type           _Z10MatrixMultPiS_S_iii,@function
        .size           _Z10MatrixMultPiS_S_iii,(.L_x_5 - _Z10MatrixMultPiS_S_iii)
        .other          _Z10MatrixMultPiS_S_iii,@"STO_CUDA_ENTRY STV_DEFAULT"
_Z10MatrixMultPiS_S_iii:
.text._Z10MatrixMultPiS_S_iii:
[----:B------:R-:W-:Y:S01]  /*0000*/  LDC R1, c[0x0][0x37c] ;  /* 0x0000df00ff017b82 */ /* 0x000fe20000000800 */
[----:B------:R-:W0:Y:S01]  /*0010*/  S2R R0, SR_CTAID.Y ;  /* 0x0000000000007919 */ /* 0x000e220000002600 */
[----:B------:R-:W1:Y:S06]  /*0020*/  LDCU UR4, c[0x0][0x360] ;  /* 0x00006c00ff0477ac */ /* 0x000e6c0008000800 */
[----:B------:R-:W2:Y:S01]  /*0030*/  LDC.64 R2, c[0x0][0x398] ;  /* 0x0000e600ff027b82 */ /* 0x000ea20000000a00 */
[----:B------:R-:W0:Y:S01]  /*0040*/  S2R R7, SR_TID.Y ;  /* 0x0000000000077919 */ /* 0x000e220000002200 */
[----:B------:R-:W0:Y:S01]  /*0050*/  LDCU UR5, c[0x0][0x364] ;  /* 0x00006c80ff0577ac */ /* 0x000e220008000800 */
[----:B------:R-:W1:Y:S01]  /*0060*/  S2R R18, SR_CTAID.X ;  /* 0x0000000000127919 */ /* 0x000e620000002500 */
[----:B------:R-:W1:Y:S01]  /*0070*/  S2R R5, SR_TID.X ;  /* 0x0000000000057919 */ /* 0x000e620000002100 */
[----:B0-----:R-:W-:-:S05]  /*0080*/  IMAD R0, R0, UR5, R7 ;  /* 0x0000000500007c24 */ /* 0x001fca000f8e0207 */
[----:B--2---:R-:W-:Y:S01]  /*0090*/  ISETP.GE.AND P0, PT, R0, R2, PT ;  /* 0x000000020000720c */ /* 0x004fe20003f06270 */
[----:B-1----:R-:W-:-:S05]  /*00a0*/  IMAD R18, R18, UR4, R5 ;  /* 0x0000000412127c24 */ /* 0x002fca000f8e0205 */
[----:B------:R-:W-:-:S13]  /*00b0*/  ISETP.GE.OR P0, PT, R18, R3, P0 ;  /* 0x000000031200720c */ /* 0x000fda0000706670 */
[----:B------:R-:W-:Y:S05]  /*00c0*/  @P0 EXIT ;  /* 0x000000000000094d */ /* 0x000fea0003800000 */
[----:B------:R-:W0:Y:S01]  /*00d0*/  LDC R19, c[0x0][0x3a0] ;  /* 0x0000e800ff137b82 */ /* 0x000e220000000800 */
[----:B------:R-:W1:Y:S01]  /*00e0*/  LDCU.64 UR4, c[0x0][0x358] ;  /* 0x00006b00ff0477ac */ /* 0x000e620008000a00 */
[----:B------:R-:W-:Y:S01]  /*00f0*/  HFMA2 R24, -RZ, RZ, 0, 0 ;  /* 0x00000000ff187431 */ /* 0x000fe200000001ff */
[----:B0-----:R-:W-:-:S13]  /*0100*/  ISETP.GE.AND P0, PT, R19, 0x1, PT ;  /* 0x000000011300780c */ /* 0x001fda0003f06270 */
[----:B-1----:R-:W-:Y:S05]  /*0110*/  @!P0 BRA `(.L_x_0) ;  /* 0x0000000400dc8947 */ /* 0x002fea0003800000 */
[C---:B------:R-:W-:Y:S01]  /*0120*/  ISETP.GE.U32.AND P1, PT, R19.reuse, 0x8, PT ;  /* 0x000000081300780c */ /* 0x040fe20003f26070 */
[----:B------:R-:W-:Y:S01]  /*0130*/  IMAD R20, R0, R19, RZ ;  /* 0x0000001300147224 */ /* 0x000fe200078e02ff */
[----:B------:R-:W-:Y:S02]  /*0140*/  LOP3.LUT R27, R19, 0x7, RZ, 0xc0, !PT ;  /* 0x00000007131b7812 */ /* 0x000fe400078ec0ff */
[----:B------:R-:W-:Y:S02]  /*0150*/  MOV R21, RZ ;  /* 0x000000ff00157202 */ /* 0x000fe40000000f00 */
[----:B------:R-:W-:Y:S02]  /*0160*/  ISETP.NE.AND P0, PT, R27, RZ, PT ;  /* 0x000000ff1b00720c */ /* 0x000fe40003f05270 */
[----:B------:R-:W-:-:S05]  /*0170*/  MOV R24, RZ ;  /* 0x000000ff00187202 */ /* 0x000fca0000000f00 */
[----:B------:R-:W-:Y:S06]  /*0180*/  @!P1 BRA `(.L_x_1) ;  /* 0x0000000000c09947 */ /* 0x000fec0003800000 */
[----:B------:R-:W0:Y:S01]  /*0190*/  LDC.64 R4, c[0x0][0x380] ;  /* 0x0000e000ff047b82 */ /* 0x000e220000000a00 */
[----:B------:R-:W-:Y:S02]  /*01a0*/  LOP3.LUT R21, R19, 0x7ffffff8, RZ, 0xc0, !PT ;  /* 0x7ffffff813157812 */ /* 0x000fe400078ec0ff */
[----:B------:R-:W-:Y:S02]  /*01b0*/  MOV R24, RZ ;  /* 0x000000ff00187202 */ /* 0x000fe40000000f00 */
[----:B------:R-:W-:Y:S02]  /*01c0*/  MOV R2, R18 ;  /* 0x0000001200027202 */ /* 0x000fe40000000f00 */
[----:B------:R-:W-:Y:S01]  /*01d0*/  IADD3 R22, PT, PT, -R21, RZ, RZ ;  /* 0x000000ff15167210 */ /* 0x000fe20007ffe1ff */
[----:B0-----:R-:W-:-:S03]  /*01e0*/  IMAD.WIDE.U32 R4, R20, 0x4, R4 ;  /* 0x0000000414047825 */ /* 0x001fc600078e0004 */
[----:B------:R-:W-:-:S04]  /*01f0*/  IADD3 R6, P1, PT, R4, 0x10, RZ ;  /* 0x0000001004067810 */ /* 0x000fc80007f3e0ff */
[----:B------:R-:W-:-:S09]  /*0200*/  IADD3.X R5, PT, PT, RZ, R5, RZ, P1, !PT ;  /* 0x00000005ff057210 */ /* 0x000fd20000ffe4ff */
.L_x_2:
[----:B------:R-:W0:Y:S01]  /*0210*/  LDC.64 R16, c[0x0][0x388] ;  /* 0x0000e200ff107b82 */ /* 0x000e220000000a00 */
[----:B------:R-:W-:-:S05]  /*0220*/  MOV R4, R6 ;  /* 0x0000000600047202 */ /* 0x000fca0000000f00 */
[----:B------:R-:W2:Y:S04]  /*0230*/  LDG.E R25, desc[UR4][R4.64+-0x10] ;  /* 0xfffff00404197981 */ /* 0x000ea8000c1e1900 */
[----:B------:R-:W3:Y:S04]  /*0240*/  LDG.E R23, desc[UR4][R4.64+-0xc] ;  /* 0xfffff40404177981 */ /* 0x000ee8000c1e1900 */
[----:B------:R-:W4:Y:S04]  /*0250*/  LDG.E R29, desc[UR4][R4.64+-0x8] ;  /* 0xfffff804041d7981 */ /* 0x000f28000c1e1900 */
[----:B------:R-:W5:Y:S01]  /*0260*/  LDG.E R28, desc[UR4][R4.64+-0x4] ;  /* 0xfffffc04041c7981 */ /* 0x000f62000c1e1900 */
[----:B0-----:R-:W-:-:S05]  /*0270*/  IMAD.WIDE R16, R2, 0x4, R16 ;  /* 0x0000000402107825 */ /* 0x001fca00078e0210 */
[----:B------:R0:W2:Y:S01]  /*0280*/  LDG.E R26, desc[UR4][R16.64] ;  /* 0x00000004101a7981 */ /* 0x0000a2000c1e1900 */
[----:B------:R-:W-:-:S04]  /*0290*/  IMAD.WIDE R14, R3, 0x4, R16 ;  /* 0x00000004030e7825 */ /* 0x000fc800078e0210 */
[C---:B------:R-:W-:Y:S02]  /*02a0*/  IMAD.WIDE R6, R3.reuse, 0x4, R14 ;  /* 0x0000000403067825 */ /* 0x040fe400078e020e */
[----:B------:R-:W3:Y:S02]  /*02b0*/  LDG.E R14, desc[UR4][R14.64] ;  /* 0x000000040e0e7981 */ /* 0x000ee4000c1e1900 */
[C---:B------:R-:W-:Y:S02]  /*02c0*/  IMAD.WIDE R10, R3.reuse, 0x4, R6 ;  /* 0x00000004030a7825 */ /* 0x040fe400078e0206 */
[----:B------:R-:W4:Y:S02]  /*02d0*/  LDG.E R6, desc[UR4][R6.64] ;  /* 0x0000000406067981 */ /* 0x000f24000c1e1900 */
[C---:B------:R-:W-:Y:S02]  /*02e0*/  IMAD.WIDE R8, R3.reuse, 0x4, R10 ;  /* 0x0000000403087825 */ /* 0x040fe400078e020a */
[----:B------:R-:W5:Y:S02]  /*02f0*/  LDG.E R10, desc[UR4][R10.64] ;  /* 0x000000040a0a7981 */ /* 0x000f64000c1e1900 */
[----:B------:R-:W-:-:S02]  /*0300*/  IMAD.WIDE R12, R3, 0x4, R8 ;  /* 0x00000004030c7825 */ /* 0x000fc400078e0208 */
[----:B------:R-:W5:Y:S04]  /*0310*/  LDG.E R7, desc[UR4][R4.64] ;  /* 0x0000000404077981 */ /* 0x000f68000c1e1900 */
[----:B------:R-:W5:Y:S01]  /*0320*/  LDG.E R8, desc[UR4][R8.64] ;  /* 0x0000000408087981 */ /* 0x000f62000c1e1900 */
[----:B0-----:R-:W-:-:S03]  /*0330*/  IMAD.WIDE R16, R3, 0x4, R12 ;  /* 0x0000000403107825 */ /* 0x001fc600078e020c */
[----:B------:R-:W5:Y:S04]  /*0340*/  LDG.E R12, desc[UR4][R12.64] ;  /* 0x000000040c0c7981 */ /* 0x000f68000c1e1900 */
[----:B------:R-:W5:Y:S04]  /*0350*/  LDG.E R15, desc[UR4][R16.64] ;  /* 0x00000004100f7981 */ /* 0x000f68000c1e1900 */
[----:B------:R-:W5:Y:S04]  /*0360*/  LDG.E R9, desc[UR4][R4.64+0x4] ;  /* 0x0000040404097981 */ /* 0x000f68000c1e1900 */
[----:B------:R-:W5:Y:S01]  /*0370*/  LDG.E R11, desc[UR4][R4.64+0xc] ;  /* 0x00000c04040b7981 */ /* 0x000f62000c1e1900 */
[----:B--2---:R-:W-:-:S02]  /*0380*/  IMAD R26, R25, R26, R24 ;  /* 0x0000001a191a7224 */ /* 0x004fc400078e0218 */
[----:B------:R-:W-:Y:S02]  /*0390*/  IMAD.WIDE R24, R3, 0x4, R16 ;  /* 0x0000000403187825 */ /* 0x000fe400078e0210 */
[----:B------:R0:W2:Y:S04]  /*03a0*/  LDG.E R16, desc[UR4][R4.64+0x8] ;  /* 0x0000080404107981 */ /* 0x0000a8000c1e1900 */
[----:B------:R-:W2:Y:S01]  /*03b0*/  LDG.E R24, desc[UR4][R24.64] ;  /* 0x0000000418187981 */ /* 0x000ea2000c1e1900 */
[----:B---3--:R-:W-:Y:S01]  /*03c0*/  IMAD R14, R23, R14, R26 ;  /* 0x0000000e170e7224 */ /* 0x008fe200078e021a */
[----:B------:R-:W-:-:S03]  /*03d0*/  IADD3 R22, PT, PT, R22, 0x8, RZ ;  /* 0x0000000816167810 */ /* 0x000fc60007ffe0ff */
[----:B----4-:R-:W-:Y:S01]  /*03e0*/  IMAD R29, R29, R6, R14 ;  /* 0x000000061d1d7224 */ /* 0x010fe200078e020e */
[----:B------:R-:W-:-:S03]  /*03f0*/  ISETP.NE.AND P1, PT, R22, RZ, PT ;  /* 0x000000ff1600720c */ /* 0x000fc60003f25270 */
[----:B-----5:R-:W-:Y:S01]  /*0400*/  IMAD R10, R28, R10, R29 ;  /* 0x0000000a1c0a7224 */ /* 0x020fe200078e021d */
[----:B------:R-:W-:-:S03]  /*0410*/  IADD3 R6, P2, PT, R4, 0x20, RZ ;  /* 0x0000002004067810 */ /* 0x000fc60007f5e0ff */
[----:B------:R-:W-:Y:S01]  /*0420*/  IMAD R7, R7, R8, R10 ;  /* 0x0000000807077224 */ /* 0x000fe200078e020a */
[----:B0-----:R-:W-:Y:S02]  /*0430*/  IADD3.X R5, PT, PT, RZ, R5, RZ, P2, !PT ;  /* 0x00000005ff057210 */ /* 0x001fe400017fe4ff */
[----:B------:R-:W-:Y:S01]  /*0440*/  LEA R2, R3, R2, 0x3 ;  /* 0x0000000203027211 */ /* 0x000fe200078e18ff */
[----:B------:R-:W-:-:S04]  /*0450*/  IMAD R7, R9, R12, R7 ;  /* 0x0000000c09077224 */ /* 0x000fc800078e0207 */
[----:B--2---:R-:W-:-:S04]  /*0460*/  IMAD R7, R16, R15, R7 ;  /* 0x0000000f10077224 */ /* 0x004fc800078e0207 */
[----:B------:R-:W-:Y:S01]  /*0470*/  IMAD R24, R11, R24, R7 ;  /* 0x000000180b187224 */ /* 0x000fe200078e0207 */
[----:B------:R-:W-:Y:S06]  /*0480*/  @P1 BRA `(.L_x_2) ;  /* 0xfffffffc00601947 */ /* 0x000fec000383ffff */
.L_x_1:
[----:B------:R-:W-:Y:S05]  /*0490*/  @!P0 BRA `(.L_x_0) ;  /* 0x0000000000fc8947 */ /* 0x000fea0003800000 */
[----:B------:R-:W-:Y:S02]  /*04a0*/  ISETP.GE.U32.AND P1, PT, R27, 0x4, PT ;  /* 0x000000041b00780c */ /* 0x000fe40003f26070 */
[----:B------:R-:W-:-:S04]  /*04b0*/  LOP3.LUT R2, R19, 0x3, RZ, 0xc0, !PT ;  /* 0x0000000313027812 */ /* 0x000fc800078ec0ff */
[----:B------:R-:W-:-:S07]  /*04c0*/  ISETP.NE.AND P0, PT, R2, RZ, PT ;  /* 0x000000ff0200720c */ /* 0x000fce0003f05270 */
[----:B------:R-:W-:Y:S06]  /*04d0*/  @!P1 BRA `(.L_x_3) ;  /* 0x00000000006c9947 */ /* 0x000fec0003800000 */
[----:B------:R-:W0:Y:S01]  /*04e0*/  LDC.64 R6, c[0x0][0x388] ;  /* 0x0000e200ff067b82 */ /* 0x000e220000000a00 */
[----:B------:R-:W1:Y:S01]  /*04f0*/  LDCU.64 UR6, c[0x0][0x380] ;  /* 0x00007000ff0677ac */ /* 0x000e620008000a00 */
[----:B------:R-:W-:Y:S01]  /*0500*/  IMAD R9, R21, R3, R18 ;  /* 0x0000000315097224 */ /* 0x000fe200078e0212 */
[CC--:B------:R-:W-:Y:S02]  /*0510*/  IADD3 R5, PT, PT, R20.reuse, R21.reuse, RZ ;  /* 0x0000001514057210 */ /* 0x0c0fe40007ffe0ff */
[----:B------:R-:W-:-:S03]  /*0520*/  IADD3 R10, P1, PT, R20, R21, RZ ;  /* 0x00000015140a7210 */ /* 0x000fc60007f3e0ff */
[----:B------:R-:W2:Y:S01]  /*0530*/  LDC.64 R14, c[0x0][0x380] ;  /* 0x0000e000ff0e7b82 */ /* 0x000ea20000000a00 */
[----:B0-----:R-:W-:-:S04]  /*0540*/  IMAD.WIDE R6, R9, 0x4, R6 ;  /* 0x0000000409067825 */ /* 0x001fc800078e0206 */
[----:B------:R-:W-:Y:S02]  /*0550*/  IMAD.WIDE R8, R3, 0x4, R6 ;  /* 0x0000000403087825 */ /* 0x000fe400078e0206 */
[----:B------:R-:W3:Y:S02]  /*0560*/  LDG.E R6, desc[UR4][R6.64] ;  /* 0x0000000406067981 */ /* 0x000ee4000c1e1900 */
[----:B--2---:R-:W-:Y:S01]  /*0570*/  IMAD.WIDE.U32 R14, R5, 0x4, R14 ;  /* 0x00000004050e7825 */ /* 0x004fe200078e000e */
[----:B------:R-:W-:Y:S02]  /*0580*/  IADD3.X R5, PT, PT, RZ, RZ, RZ, P1, !PT ;  /* 0x000000ffff057210 */ /* 0x000fe40000ffe4ff */
[----:B-1----:R-:W-:-:S03]  /*0590*/  LEA R4, P1, R10, UR6, 0x2 ;  /* 0x000000060a047c11 */ /* 0x002fc6000f8210ff */
[----:B------:R-:W3:Y:S01]  /*05a0*/  LDG.E R15, desc[UR4][R14.64] ;  /* 0x000000040e0f7981 */ /* 0x000ee2000c1e1900 */
[----:B------:R-:W-:Y:S01]  /*05b0*/  LEA.HI.X R5, R10, UR7, R5, 0x2, P1 ;  /* 0x000000070a057c11 */ /* 0x000fe200088f1405 */
[C---:B------:R-:W-:Y:S02]  /*05c0*/  IMAD.WIDE R10, R3.reuse, 0x4, R8 ;  /* 0x00000004030a7825 */ /* 0x040fe400078e0208 */
[----:B------:R-:W2:Y:S04]  /*05d0*/  LDG.E R8, desc[UR4][R8.64] ;  /* 0x0000000408087981 */ /* 0x000ea8000c1e1900 */
[----:B------:R-:W2:Y:S01]  /*05e0*/  LDG.E R17, desc[UR4][R4.64+0x4] ;  /* 0x0000040404117981 */ /* 0x000ea2000c1e1900 */
[----:B------:R-:W-:-:S03]  /*05f0*/  IMAD.WIDE R12, R3, 0x4, R10 ;  /* 0x00000004030c7825 */ /* 0x000fc600078e020a */
[----:B------:R-:W4:Y:S04]  /*0600*/  LDG.E R22, desc[UR4][R10.64] ;  /* 0x000000040a167981 */ /* 0x000f28000c1e1900 */
[----:B------:R-:W4:Y:S04]  /*0610*/  LDG.E R16, desc[UR4][R4.64+0x8] ;  /* 0x0000080404107981 */ /* 0x000f28000c1e1900 */
[----:B------:R-:W5:Y:S04]  /*0620*/  LDG.E R23, desc[UR4][R4.64+0xc] ;  /* 0x00000c0404177981 */ /* 0x000f68000c1e1900 */
[----:B------:R-:W5:Y:S01]  /*0630*/  LDG.E R12, desc[UR4][R12.64] ;  /* 0x000000040c0c7981 */ /* 0x000f62000c1e1900 */
[----:B------:R-:W-:Y:S01]  /*0640*/  IADD3 R21, PT, PT, R21, 0x4, RZ ;  /* 0x0000000415157810 */ /* 0x000fe20007ffe0ff */
[----:B---3--:R-:W-:-:S04]  /*0650*/  IMAD R24, R15, R6, R24 ;  /* 0x000000060f187224 */ /* 0x008fc800078e0218 */
[----:B--2---:R-:W-:-:S04]  /*0660*/  IMAD R17, R17, R8, R24 ;  /* 0x0000000811117224 */ /* 0x004fc800078e0218 */
[----:B----4-:R-:W-:-:S04]  /*0670*/  IMAD R16, R16, R22, R17 ;  /* 0x0000001610107224 */ /* 0x010fc800078e0211 */
[----:B-----5:R-:W-:-:S07]  /*0680*/  IMAD R24, R23, R12, R16 ;  /* 0x0000000c17187224 */ /* 0x020fce00078e0210 */
.L_x_3:
[----:B------:R-:W-:Y:S05]  /*0690*/  @!P0 BRA `(.L_x_0) ;  /* 0x00000000007c8947 */ /* 0x000fea0003800000 */
[----:B------:R-:W-:Y:S01]  /*06a0*/  ISETP.NE.AND P1, PT, R2, 0x1, PT ;  /* 0x000000010200780c */ /* 0x000fe20003f25270 */
[----:B------:R-:W0:Y:S01]  /*06b0*/  LDC.64 R12, c[0x0][0x380] ;  /* 0x0000e000ff0c7b82 */ /* 0x000e220000000a00 */
[----:B------:R-:W-:-:S04]  /*06c0*/  LOP3.LUT R19, R19, 0x1, RZ, 0xc0, !PT ;  /* 0x0000000113137812 */ /* 0x000fc800078ec0ff */
[----:B------:R-:W-:-:S03]  /*06d0*/  ISETP.NE.U32.AND P0, PT, R19, 0x1, PT ;  /* 0x000000011300780c */ /* 0x000fc60003f05070 */
[----:B------:R-:W1:Y:S04]  /*06e0*/  LDC.64 R10, c[0x0][0x388] ;  /* 0x0000e200ff0a7b82 */ /* 0x000e680000000a00 */
[CC--:B------:R-:W-:Y:S02]  /*06f0*/  @P1 IADD3 R15, PT, PT, R20.reuse, R21.reuse, RZ ;  /* 0x00000015140f1210 */ /* 0x0c0fe40007ffe0ff */
[----:B------:R-:W-:Y:S02]  /*0700*/  @P1 IADD3 R2, P2, PT, R20, R21, RZ ;  /* 0x0000001514021210 */ /* 0x000fe40007f5e0ff */
[----:B------:R-:W2:Y:S02]  /*0710*/  @P1 LDC.64 R4, c[0x0][0x380] ;  /* 0x0000e000ff041b82 */ /* 0x000ea40000000a00 */
[----:B------:R-:W-:-:S06]  /*0720*/  @P1 IADD3.X R14, PT, PT, RZ, RZ, RZ, P2, !PT ;  /* 0x000000ffff0e1210 */ /* 0x000fcc00017fe4ff */
[----:B------:R-:W3:Y:S01]  /*0730*/  LDC.64 R6, c[0x0][0x380] ;  /* 0x0000e000ff067b82 */ /* 0x000ee20000000a00 */
[----:B0-----:R-:W-:-:S04]  /*0740*/  @P1 IMAD.WIDE.U32 R12, R15, 0x4, R12 ;  /* 0x000000040f0c1825 */ /* 0x001fc800078e000c */
[C---:B------:R-:W-:Y:S01]  /*0750*/  @P1 IMAD R15, R21.reuse, R3, R18 ;  /* 0x00000003150f1224 */ /* 0x040fe200078e0212 */
[----:B------:R-:W-:Y:S01]  /*0760*/  @P1 IADD3 R21, PT, PT, R21, 0x2, RZ ;  /* 0x0000000215151810 */ /* 0x000fe20007ffe0ff */
[----:B------:R-:W4:Y:S01]  /*0770*/  @P1 LDG.E R13, desc[UR4][R12.64] ;  /* 0x000000040c0d1981 */ /* 0x000f22000c1e1900 */
[----:B------:R-:W0:Y:S01]  /*0780*/  LDC.64 R8, c[0x0][0x388] ;  /* 0x0000e200ff087b82 */ /* 0x000e220000000a00 */
[----:B-1----:R-:W-:Y:S01]  /*0790*/  @P1 IMAD.WIDE R10, R15, 0x4, R10 ;  /* 0x000000040f0a1825 */ /* 0x002fe200078e020a */
[----:B------:R-:W-:Y:S02]  /*07a0*/  @!P0 IADD3 R17, PT, PT, R20, R21, RZ ;  /* 0x0000001514118210 */ /* 0x000fe40007ffe0ff */
[----:B--2---:R-:W-:Y:S01]  /*07b0*/  @P1 LEA R4, P2, R2, R4, 0x2 ;  /* 0x0000000402041211 */ /* 0x004fe200078410ff */
[----:B------:R-:W-:-:S03]  /*07c0*/  @!P0 IMAD R21, R21, R3, R18 ;  /* 0x0000000315158224 */ /* 0x000fc600078e0212 */
[----:B------:R-:W-:Y:S01]  /*07d0*/  @P1 LEA.HI.X R5, R2, R5, R14, 0x2, P2 ;  /* 0x0000000502051211 */ /* 0x000fe200010f140e */
[----:B------:R-:W-:Y:S01]  /*07e0*/  @P1 IMAD.WIDE R14, R3, 0x4, R10 ;  /* 0x00000004030e1825 */ /* 0x000fe200078e020a */
[----:B------:R-:W4:Y:S03]  /*07f0*/  @P1 LDG.E R2, desc[UR4][R10.64] ;  /* 0x000000040a021981 */ /* 0x000f26000c1e1900 */
[----:B---3--:R-:W-:Y:S01]  /*0800*/  @!P0 IMAD.WIDE.U32 R6, R17, 0x4, R6 ;  /* 0x0000000411068825 */ /* 0x008fe200078e0006 */
[----:B------:R-:W2:Y:S04]  /*0810*/  @P1 LDG.E R5, desc[UR4][R4.64+0x4] ;  /* 0x0000040404051981 */ /* 0x000ea8000c1e1900 */
[----:B------:R-:W2:Y:S01]  /*0820*/  @P1 LDG.E R14, desc[UR4][R14.64] ;  /* 0x000000040e0e1981 */ /* 0x000ea2000c1e1900 */
[----:B0-----:R-:W-:-:S03]  /*0830*/  @!P0 IMAD.WIDE R8, R21, 0x4, R8 ;  /* 0x0000000415088825 */ /* 0x001fc600078e0208 */
[----:B------:R-:W3:Y:S04]  /*0840*/  @!P0 LDG.E R7, desc[UR4][R6.64] ;  /* 0x0000000406078981 */ /* 0x000ee8000c1e1900 */
[----:B------:R-:W3:Y:S01]  /*0850*/  @!P0 LDG.E R8, desc[UR4][R8.64] ;  /* 0x0000000408088981 */ /* 0x000ee2000c1e1900 */
[----:B----4-:R-:W-:-:S04]  /*0860*/  @P1 IMAD R2, R13, R2, R24 ;  /* 0x000000020d021224 */ /* 0x010fc800078e0218 */
[----:B--2---:R-:W-:-:S04]  /*0870*/  @P1 IMAD R24, R5, R14, R2 ;  /* 0x0000000e05181224 */ /* 0x004fc800078e0202 */
[----:B---3--:R-:W-:-:S07]  /*0880*/  @!P0 IMAD R24, R7, R8, R24 ;  /* 0x0000000807188224 */ /* 0x008fce00078e0218 */
.L_x_0:
[----:B------:R-:W0:Y:S01]  /*0890*/  LDC.64 R4, c[0x0][0x390] ;  /* 0x0000e400ff047b82 */ /* 0x000e220000000a00 */
[----:B------:R-:W-:-:S04]  /*08a0*/  IMAD R3, R0, R3, R18 ;  /* 0x0000000300037224 */ /* 0x000fc800078e0212 */
[----:B0-----:R-:W-:-:S05]  /*08b0*/  IMAD.WIDE R2, R3, 0x4, R4 ;  /* 0x0000000403027825 */ /* 0x001fca00078e0204 */
[----:B------:R-:W-:Y:S01]  /*08c0*/  STG.E desc[UR4][R2.64], R24 ;  /* 0x0000001802007986 */ /* 0x000fe2000c101904 */
[----:B------:R-:W-:Y:S05]  /*08d0*/  EXIT ;  /* 0x000000000000794d */ /* 0x000fea0003800000 */
.L_x_4:
[----:B------:R-:W-:-:S00]  /*08e0*/  BRA `(.L_x_4) ;  /* 0xfffffffc00fc7947 */ /* 0x000fc0000383ffff */
[----:B------:R-:W-:-:S00]  /*08f0*/  NOP ;  /* 0x0000000000007918 */ /* 0x000fc00000000000 */
        /* <DEDUP_REMOVED lines=8> */
.L_x_5:


//--------------------- .nv.shared.reserved.0     --------------------------
	.section	.nv.shared.reserved.0,"aw",@nobits
	.weak		__nv_reservedSMEM_offset_0_alias
	.size		__nv_reservedSMEM_offset_0_alias, 0, 64
	.other		__nv_reservedSMEM_offset_0_alias,@"STO_CUDA_RESERVED_SHARED STV_DEFAULT"
__nv_reservedSMEM_offset_0_alias:
	.zero		0
	.zero		64


//--------------------- .nv.constant0._Z10MatrixMultPiS_S_iii --------------------------
	.section	.nv.constant0._Z10MatrixMultPiS_S_iii,"a",@progbits
	.sectionflags	@""
	.align	4
.nv.constant0._Z10MatrixMultPiS_S_iii:
	.zero		932


//--------------------- SYMBOLS --------------------------

	.type		.nv.reservedSmem.offset0,@object
	.size		.nv.reservedSmem.offset0,0x4
